//
// Generated by NVIDIA NVVM Compiler
//
// Compiler Build ID: CL-36424714
// Cuda compilation tools, release 13.0, V13.0.88
// Based on NVVM 20.0.0
//

.version 9.0
.target sm_100
.address_size 64

	// .globl	_Z9sumKernelPiiS_
.extern .shared .align 16 .b8 sharedData[];

.visible .entry _Z9sumKernelPiiS_(
	.param .u64 .ptr .align 1 _Z9sumKernelPiiS__param_0,
	.param .u32 _Z9sumKernelPiiS__param_1,
	.param .u64 .ptr .align 1 _Z9sumKernelPiiS__param_2
)
{
	.reg .pred 	%p<12>;
	.reg .b32 	%r<140>;
	.reg .b64 	%rd<9>;

	ld.param.u64 	%rd1, [_Z9sumKernelPiiS__param_0];
	ld.param.u32 	%r44, [_Z9sumKernelPiiS__param_1];
	ld.param.u64 	%rd2, [_Z9sumKernelPiiS__param_2];
	mov.u32 	%r1, %tid.x;
	mov.u32 	%r2, %ctaid.x;
	mov.u32 	%r46, %ntid.x;
	mad.lo.s32 	%r3, %r2, %r46, %r1;
	setp.ge.s32 	%p1, %r3, %r44;
	mov.b32 	%r121, 0;
	@%p1 bra 	$L__BB0_2;
	cvta.to.global.u64 	%rd3, %rd1;
	mul.wide.s32 	%rd4, %r3, 4;
	add.s64 	%rd5, %rd3, %rd4;
	ld.global.u32 	%r121, [%rd5];
$L__BB0_2:
	shl.b32 	%r47, %r1, 2;
	mov.u32 	%r48, sharedData;
	add.s32 	%r49, %r48, %r47;
	st.shared.u32 	[%r49], %r121;
	bar.sync 	0;
	setp.ne.s32 	%p2, %r1, 0;
	@%p2 bra 	$L__BB0_19;
	setp.lt.s32 	%p3, %r44, 2;
	ld.shared.u32 	%r138, [sharedData];
	@%p3 bra 	$L__BB0_18;
	add.s32 	%r7, %r44, -1;
	add.s32 	%r52, %r44, -2;
	and.b32  	%r8, %r7, 15;
	setp.lt.u32 	%p4, %r52, 15;
	mov.b32 	%r131, 1;
	@%p4 bra 	$L__BB0_8;
	add.s32 	%r122, %r48, 32;
	and.b32  	%r56, %r7, -16;
	neg.s32 	%r124, %r56;
	mov.b32 	%r123, 0;
$L__BB0_6:
	.pragma "nounroll";
	ld.shared.u32 	%r57, [%r122+-28];
	add.s32 	%r58, %r138, %r57;
	ld.shared.v2.u32 	{%r59, %r60}, [%r122+-24];
	add.s32 	%r61, %r58, %r59;
	add.s32 	%r62, %r61, %r60;
	ld.shared.v4.u32 	{%r63, %r64, %r65, %r66}, [%r122+-16];
	add.s32 	%r67, %r62, %r63;
	add.s32 	%r68, %r67, %r64;
	add.s32 	%r69, %r68, %r65;
	add.s32 	%r70, %r69, %r66;
	ld.shared.v4.u32 	{%r71, %r72, %r73, %r74}, [%r122];
	add.s32 	%r75, %r70, %r71;
	add.s32 	%r76, %r75, %r72;
	add.s32 	%r77, %r76, %r73;
	add.s32 	%r78, %r77, %r74;
	ld.shared.v4.u32 	{%r79, %r80, %r81, %r82}, [%r122+16];
	add.s32 	%r83, %r78, %r79;
	add.s32 	%r84, %r83, %r80;
	add.s32 	%r85, %r84, %r81;
	add.s32 	%r86, %r85, %r82;
	ld.shared.u32 	%r87, [%r122+32];
	add.s32 	%r138, %r86, %r87;
	add.s32 	%r124, %r124, 16;
	add.s32 	%r123, %r123, 16;
	add.s32 	%r122, %r122, 64;
	setp.ne.s32 	%p5, %r124, 0;
	@%p5 bra 	$L__BB0_6;
	add.s32 	%r131, %r123, 1;
$L__BB0_8:
	setp.eq.s32 	%p6, %r8, 0;
	@%p6 bra 	$L__BB0_17;
	and.b32  	%r22, %r7, 7;
	setp.lt.u32 	%p7, %r8, 8;
	@%p7 bra 	$L__BB0_11;
	shl.b32 	%r89, %r131, 2;
	add.s32 	%r91, %r48, %r89;
	ld.shared.u32 	%r92, [%r91];
	add.s32 	%r93, %r138, %r92;
	ld.shared.u32 	%r94, [%r91+4];
	add.s32 	%r95, %r93, %r94;
	ld.shared.u32 	%r96, [%r91+8];
	add.s32 	%r97, %r95, %r96;
	ld.shared.u32 	%r98, [%r91+12];
	add.s32 	%r99, %r97, %r98;
	ld.shared.u32 	%r100, [%r91+16];
	add.s32 	%r101, %r99, %r100;
	ld.shared.u32 	%r102, [%r91+20];
	add.s32 	%r103, %r101, %r102;
	ld.shared.u32 	%r104, [%r91+24];
	add.s32 	%r105, %r103, %r104;
	ld.shared.u32 	%r106, [%r91+28];
	add.s32 	%r138, %r105, %r106;
	add.s32 	%r131, %r131, 8;
$L__BB0_11:
	setp.eq.s32 	%p8, %r22, 0;
	@%p8 bra 	$L__BB0_17;
	and.b32  	%r28, %r7, 3;
	setp.lt.u32 	%p9, %r22, 4;
	@%p9 bra 	$L__BB0_14;
	shl.b32 	%r108, %r131, 2;
	add.s32 	%r110, %r48, %r108;
	ld.shared.u32 	%r111, [%r110];
	add.s32 	%r112, %r138, %r111;
	ld.shared.u32 	%r113, [%r110+4];
	add.s32 	%r114, %r112, %r113;
	ld.shared.u32 	%r115, [%r110+8];
	add.s32 	%r116, %r114, %r115;
	ld.shared.u32 	%r117, [%r110+12];
	add.s32 	%r138, %r116, %r117;
	add.s32 	%r131, %r131, 4;
$L__BB0_14:
	setp.eq.s32 	%p10, %r28, 0;
	@%p10 bra 	$L__BB0_17;
	shl.b32 	%r118, %r131, 2;
	add.s32 	%r136, %r48, %r118;
	neg.s32 	%r135, %r28;
$L__BB0_16:
	.pragma "nounroll";
	ld.shared.u32 	%r120, [%r136];
	add.s32 	%r138, %r138, %r120;
	add.s32 	%r136, %r136, 4;
	add.s32 	%r135, %r135, 1;
	setp.ne.s32 	%p11, %r135, 0;
	@%p11 bra 	$L__BB0_16;
$L__BB0_17:
	st.shared.u32 	[sharedData], %r138;
$L__BB0_18:
	cvta.to.global.u64 	%rd6, %rd2;
	mul.wide.u32 	%rd7, %r2, 4;
	add.s64 	%rd8, %rd6, %rd7;
	st.global.u32 	[%rd8], %r138;
$L__BB0_19:
	ret;

}
	// .globl	_Z14finalSumKernelPiiS_
.visible .entry _Z14finalSumKernelPiiS_(
	.param .u64 .ptr .align 1 _Z14finalSumKernelPiiS__param_0,
	.param .u32 _Z14finalSumKernelPiiS__param_1,
	.param .u64 .ptr .align 1 _Z14finalSumKernelPiiS__param_2
)
{
	.reg .pred 	%p<11>;
	.reg .b32 	%r<117>;
	.reg .b64 	%rd<18>;

	ld.param.u64 	%rd9, [_Z14finalSumKernelPiiS__param_0];
	ld.param.u32 	%r34, [_Z14finalSumKernelPiiS__param_1];
	ld.param.u64 	%rd8, [_Z14finalSumKernelPiiS__param_2];
	cvta.to.global.u64 	%rd1, %rd9;
	mov.u32 	%r35, %ctaid.x;
	mov.u32 	%r36, %ntid.x;
	mul.lo.s32 	%r37, %r35, %r36;
	mov.u32 	%r38, %tid.x;
	neg.s32 	%r39, %r38;
	setp.ne.s32 	%p1, %r37, %r39;
	@%p1 bra 	$L__BB1_17;
	setp.lt.s32 	%p2, %r34, 2;
	ld.global.u32 	%r115, [%rd1];
	@%p2 bra 	$L__BB1_16;
	add.s32 	%r2, %r34, -1;
	add.s32 	%r42, %r34, -2;
	and.b32  	%r3, %r2, 15;
	setp.lt.u32 	%p3, %r42, 15;
	mov.b32 	%r109, 1;
	@%p3 bra 	$L__BB1_6;
	and.b32  	%r44, %r2, -16;
	neg.s32 	%r102, %r44;
	add.s64 	%rd16, %rd1, 32;
	mov.b32 	%r101, 0;
$L__BB1_4:
	.pragma "nounroll";
	ld.global.u32 	%r45, [%rd16+-28];
	add.s32 	%r46, %r115, %r45;
	ld.global.u32 	%r47, [%rd16+-24];
	add.s32 	%r48, %r46, %r47;
	ld.global.u32 	%r49, [%rd16+-20];
	add.s32 	%r50, %r48, %r49;
	ld.global.u32 	%r51, [%rd16+-16];
	add.s32 	%r52, %r50, %r51;
	ld.global.u32 	%r53, [%rd16+-12];
	add.s32 	%r54, %r52, %r53;
	ld.global.u32 	%r55, [%rd16+-8];
	add.s32 	%r56, %r54, %r55;
	ld.global.u32 	%r57, [%rd16+-4];
	add.s32 	%r58, %r56, %r57;
	ld.global.u32 	%r59, [%rd16];
	add.s32 	%r60, %r58, %r59;
	ld.global.u32 	%r61, [%rd16+4];
	add.s32 	%r62, %r60, %r61;
	ld.global.u32 	%r63, [%rd16+8];
	add.s32 	%r64, %r62, %r63;
	ld.global.u32 	%r65, [%rd16+12];
	add.s32 	%r66, %r64, %r65;
	ld.global.u32 	%r67, [%rd16+16];
	add.s32 	%r68, %r66, %r67;
	ld.global.u32 	%r69, [%rd16+20];
	add.s32 	%r70, %r68, %r69;
	ld.global.u32 	%r71, [%rd16+24];
	add.s32 	%r72, %r70, %r71;
	ld.global.u32 	%r73, [%rd16+28];
	add.s32 	%r74, %r72, %r73;
	ld.global.u32 	%r75, [%rd16+32];
	add.s32 	%r115, %r74, %r75;
	add.s32 	%r102, %r102, 16;
	add.s32 	%r101, %r101, 16;
	add.s64 	%rd16, %rd16, 64;
	setp.ne.s32 	%p4, %r102, 0;
	@%p4 bra 	$L__BB1_4;
	add.s32 	%r109, %r101, 1;
$L__BB1_6:
	setp.eq.s32 	%p5, %r3, 0;
	@%p5 bra 	$L__BB1_15;
	and.b32  	%r15, %r2, 7;
	setp.lt.u32 	%p6, %r3, 8;
	@%p6 bra 	$L__BB1_9;
	mul.wide.u32 	%rd10, %r109, 4;
	add.s64 	%rd11, %rd1, %rd10;
	ld.global.u32 	%r77, [%rd11];
	add.s32 	%r78, %r115, %r77;
	ld.global.u32 	%r79, [%rd11+4];
	add.s32 	%r80, %r78, %r79;
	ld.global.u32 	%r81, [%rd11+8];
	add.s32 	%r82, %r80, %r81;
	ld.global.u32 	%r83, [%rd11+12];
	add.s32 	%r84, %r82, %r83;
	ld.global.u32 	%r85, [%rd11+16];
	add.s32 	%r86, %r84, %r85;
	ld.global.u32 	%r87, [%rd11+20];
	add.s32 	%r88, %r86, %r87;
	ld.global.u32 	%r89, [%rd11+24];
	add.s32 	%r90, %r88, %r89;
	ld.global.u32 	%r91, [%rd11+28];
	add.s32 	%r115, %r90, %r91;
	add.s32 	%r109, %r109, 8;
$L__BB1_9:
	setp.eq.s32 	%p7, %r15, 0;
	@%p7 bra 	$L__BB1_15;
	and.b32  	%r21, %r2, 3;
	setp.lt.u32 	%p8, %r15, 4;
	@%p8 bra 	$L__BB1_12;
	mul.wide.u32 	%rd12, %r109, 4;
	add.s64 	%rd13, %rd1, %rd12;
	ld.global.u32 	%r93, [%rd13];
	add.s32 	%r94, %r115, %r93;
	ld.global.u32 	%r95, [%rd13+4];
	add.s32 	%r96, %r94, %r95;
	ld.global.u32 	%r97, [%rd13+8];
	add.s32 	%r98, %r96, %r97;
	ld.global.u32 	%r99, [%rd13+12];
	add.s32 	%r115, %r98, %r99;
	add.s32 	%r109, %r109, 4;
$L__BB1_12:
	setp.eq.s32 	%p9, %r21, 0;
	@%p9 bra 	$L__BB1_15;
	mul.wide.u32 	%rd14, %r109, 4;
	add.s64 	%rd17, %rd1, %rd14;
	neg.s32 	%r113, %r21;
$L__BB1_14:
	.pragma "nounroll";
	ld.global.u32 	%r100, [%rd17];
	add.s32 	%r115, %r115, %r100;
	add.s64 	%rd17, %rd17, 4;
	add.s32 	%r113, %r113, 1;
	setp.ne.s32 	%p10, %r113, 0;
	@%p10 bra 	$L__BB1_14;
$L__BB1_15:
	st.global.u32 	[%rd1], %r115;
$L__BB1_16:
	cvta.to.global.u64 	%rd15, %rd8;
	st.global.u32 	[%rd15], %r115;
$L__BB1_17:
	ret;

}


// ===== COMPILED SASS (sm_100) =====

	.target	sm_100

	.elftype	@"ET_EXEC"


//--------------------- .note.nv.tkinfo           --------------------------
	.section	.note.nv.tkinfo,"",@"SHT_NOTE"
	.sectionflags	@"SHF_NOTE_NV_TKINFO"
	.tkinfo
        /*0018*/ 	.word	0x00000002
        /*0030*/ 	.string	""
        /*0030*/ 	.string	"ptxas"
        /*0030*/ 	.string	"Cuda compilation tools, release 13.0, V13.0.88"
        /*0030*/ 	.string	"Build cuda_13.0.r13.0/compiler.36424714_0"
        /*0030*/ 	.string	"-arch sm_100 -m 64 "



//--------------------- .note.nv.cuinfo           --------------------------
	.section	.note.nv.cuinfo,"",@"SHT_NOTE"
	.sectionflags	@"SHF_NOTE_NV_CUINFO"
        /*0018*/ 	.short	0x0002
        /*001a*/ 	.short	0x0064
        /*001c*/ 	.short	0x0082
	.zero		2


//--------------------- .nv.info                  --------------------------
	.section	.nv.info,"",@"SHT_CUDA_INFO"
	.align	4


	//----- nvinfo : EIATTR_REGCOUNT
	.align		4
        /*0000*/ 	.byte	0x04, 0x2f
        /*0002*/ 	.short	(.L_1 - .L_0)
	.align		4
.L_0:
        /*0004*/ 	.word	index@(_Z9sumKernelPiiS_)
        /*0008*/ 	.word	0x00000016


	//----- nvinfo : EIATTR_FRAME_SIZE
	.align		4
.L_1:
        /*000c*/ 	.byte	0x04, 0x11
        /*000e*/ 	.short	(.L_3 - .L_2)
	.align		4
.L_2:
        /*0010*/ 	.word	index@(_Z9sumKernelPiiS_)
        /*0014*/ 	.word	0x00000000


	//----- nvinfo : EIATTR_REGCOUNT
	.align		4
.L_3:
        /*0018*/ 	.byte	0x04, 0x2f
        /*001a*/ 	.short	(.L_5 - .L_4)
	.align		4
.L_4:
        /*001c*/ 	.word	index@(_Z14finalSumKernelPiiS_)
        /*0020*/ 	.word	0x00000019


	//----- nvinfo : EIATTR_FRAME_SIZE
	.align		4
.L_5:
        /*0024*/ 	.byte	0x04, 0x11
        /*0026*/ 	.short	(.L_7 - .L_6)
	.align		4
.L_6:
        /*0028*/ 	.word	index@(_Z14finalSumKernelPiiS_)
        /*002c*/ 	.word	0x00000000


	//----- nvinfo : EIATTR_MIN_STACK_SIZE
	.align		4
.L_7:
        /*0030*/ 	.byte	0x04, 0x12
        /*0032*/ 	.short	(.L_9 - .L_8)
	.align		4
.L_8:
        /*0034*/ 	.word	index@(_Z14finalSumKernelPiiS_)
        /*0038*/ 	.word	0x00000000


	//----- nvinfo : EIATTR_MIN_STACK_SIZE
	.align		4
.L_9:
        /*003c*/ 	.byte	0x04, 0x12
        /*003e*/ 	.short	(.L_11 - .L_10)
	.align		4
.L_10:
        /*0040*/ 	.word	index@(_Z9sumKernelPiiS_)
        /*0044*/ 	.word	0x00000000
.L_11:


//--------------------- .nv.compat                --------------------------
	.section	.nv.compat,"",@"SHT_CUDA_COMPAT_INFO"
	.align	4
        /*0000*/ 	.byte	0x02, 0x09, 0x00, 0x00, 0x02, 0x02, 0x01, 0x00, 0x02, 0x05, 0x05, 0x00, 0x03, 0x07, 0x01, 0x01
        /*0010*/ 	.byte	0x02, 0x03, 0x00, 0x00, 0x02, 0x06, 0x01, 0x00, 0x04, 0x0b, 0x08, 0x00, 0x09, 0x00, 0x00, 0x00
        /*0020*/ 	.byte	0x00, 0x00, 0x00, 0x00


//--------------------- .nv.info._Z14finalSumKernelPiiS_ --------------------------
	.section	.nv.info._Z14finalSumKernelPiiS_,"",@"SHT_CUDA_INFO"
	.sectionflags	@""
	.align	4


	//----- nvinfo : EIATTR_CUDA_API_VERSION
	.align		4
        /*0000*/ 	.byte	0x04, 0x37
        /*0002*/ 	.short	(.L_13 - .L_12)
.L_12:
        /*0004*/ 	.word	0x00000082


	//----- nvinfo : EIATTR_KPARAM_INFO
	.align		4
.L_13:
        /*0008*/ 	.byte	0x04, 0x17
        /*000a*/ 	.short	(.L_15 - .L_14)
.L_14:
        /*000c*/ 	.word	0x00000000
        /*0010*/ 	.short	0x0002
        /*0012*/ 	.short	0x0010
        /*0014*/ 	.byte	0x00, 0xf5, 0x21, 0x00


	//----- nvinfo : EIATTR_KPARAM_INFO
	.align		4
.L_15:
        /*0018*/ 	.byte	0x04, 0x17
        /*001a*/ 	.short	(.L_17 - .L_16)
.L_16:
        /*001c*/ 	.word	0x00000000
        /*0020*/ 	.short	0x0001
        /*0022*/ 	.short	0x0008
        /*0024*/ 	.byte	0x00, 0xf0, 0x11, 0x00


	//----- nvinfo : EIATTR_KPARAM_INFO
	.align		4
.L_17:
        /*0028*/ 	.byte	0x04, 0x17
        /*002a*/ 	.short	(.L_19 - .L_18)
.L_18:
        /*002c*/ 	.word	0x00000000
        /*0030*/ 	.short	0x0000
        /*0032*/ 	.short	0x0000
        /*0034*/ 	.byte	0x00, 0xf5, 0x21, 0x00


	//----- nvinfo : EIATTR_SPARSE_MMA_MASK
	.align		4
.L_19:
        /*0038*/ 	.byte	0x03, 0x50
        /*003a*/ 	.short	0x0000


	//----- nvinfo : EIATTR_MAXREG_COUNT
	.align		4
        /*003c*/ 	.byte	0x03, 0x1b
        /*003e*/ 	.short	0x00ff


	//----- nvinfo : EIATTR_MERCURY_ISA_VERSION
	.align		4
        /*0040*/ 	.byte	0x03, 0x5f
        /*0042*/ 	.short	0x0101


	//----- nvinfo : EIATTR_VRC_CTA_INIT_COUNT
	.align		4
        /*0044*/ 	.byte	0x02, 0x4a
	.zero		1
	.zero		1


	//----- nvinfo : EIATTR_EXIT_INSTR_OFFSETS
	.align		4
        /*0048*/ 	.byte	0x04, 0x1c
        /*004a*/ 	.short	(.L_21 - .L_20)


	//   ....[0]....
.L_20:
        /*004c*/ 	.word	0x00000070


	//   ....[1]....
        /*0050*/ 	.word	0x000006d0


	//----- nvinfo : EIATTR_CBANK_PARAM_SIZE
	.align		4
.L_21:
        /*0054*/ 	.byte	0x03, 0x19
        /*0056*/ 	.short	0x0018


	//----- nvinfo : EIATTR_PARAM_CBANK
	.align		4
        /*0058*/ 	.byte	0x04, 0x0a
        /*005a*/ 	.short	(.L_23 - .L_22)
	.align		4
.L_22:
        /*005c*/ 	.word	index@(.nv.constant0._Z14finalSumKernelPiiS_)
        /*0060*/ 	.short	0x0380
        /*0062*/ 	.short	0x0018


	//----- nvinfo : EIATTR_SW_WAR
	.align		4
.L_23:
        /*0064*/ 	.byte	0x04, 0x36
        /*0066*/ 	.short	(.L_25 - .L_24)
.L_24:
        /*0068*/ 	.word	0x00000008
.L_25:


//--------------------- .nv.info._Z9sumKernelPiiS_ --------------------------
	.section	.nv.info._Z9sumKernelPiiS_,"",@"SHT_CUDA_INFO"
	.sectionflags	@""
	.align	4


	//----- nvinfo : EIATTR_CUDA_API_VERSION
	.align		4
        /*0000*/ 	.byte	0x04, 0x37
        /*0002*/ 	.short	(.L_27 - .L_26)
.L_26:
        /*0004*/ 	.word	0x00000082


	//----- nvinfo : EIATTR_KPARAM_INFO
	.align		4
.L_27:
        /*0008*/ 	.byte	0x04, 0x17
        /*000a*/ 	.short	(.L_29 - .L_28)
.L_28:
        /*000c*/ 	.word	0x00000000
        /*0010*/ 	.short	0x0002
        /*0012*/ 	.short	0x0010
        /*0014*/ 	.byte	0x00, 0xf5, 0x21, 0x00


	//----- nvinfo : EIATTR_KPARAM_INFO
	.align		4
.L_29:
        /*0018*/ 	.byte	0x04, 0x17
        /*001a*/ 	.short	(.L_31 - .L_30)
.L_30:
        /*001c*/ 	.word	0x00000000
        /*0020*/ 	.short	0x0001
        /*0022*/ 	.short	0x0008
        /*0024*/ 	.byte	0x00, 0xf0, 0x11, 0x00


	//----- nvinfo : EIATTR_KPARAM_INFO
	.align		4
.L_31:
        /*0028*/ 	.byte	0x04, 0x17
        /*002a*/ 	.short	(.L_33 - .L_32)
.L_32:
        /*002c*/ 	.word	0x00000000
        /*0030*/ 	.short	0x0000
        /*0032*/ 	.short	0x0000
        /*0034*/ 	.byte	0x00, 0xf5, 0x21, 0x00


	//----- nvinfo : EIATTR_SPARSE_MMA_MASK
	.align		4
.L_33:
        /*0038*/ 	.byte	0x03, 0x50
        /*003a*/ 	.short	0x0000


	//----- nvinfo : EIATTR_MAXREG_COUNT
	.align		4
        /*003c*/ 	.byte	0x03, 0x1b
        /*003e*/ 	.short	0x00ff


	//----- nvinfo : EIATTR_NUM_BARRIERS
	.align		4
        /*0040*/ 	.byte	0x02, 0x4c
        /*0042*/ 	.byte	0x01
	.zero		1


	//----- nvinfo : EIATTR_MERCURY_ISA_VERSION
	.align		4
        /*0044*/ 	.byte	0x03, 0x5f
        /*0046*/ 	.short	0x0101


	//----- nvinfo : EIATTR_UNUSED_LOAD_BYTE_OFFSET
	.align		4
        /*0048*/ 	.byte	0x04, 0x44
        /*004a*/ 	.short	(.L_35 - .L_34)


	//   ....[0]....
.L_34:
        /*004c*/ 	.word	0x00000210
        /*0050*/ 	.word	0x0000fff0


	//----- nvinfo : EIATTR_VRC_CTA_INIT_COUNT
	.align		4
.L_35:
        /*0054*/ 	.byte	0x02, 0x4a
	.zero		1
	.zero		1


	//----- nvinfo : EIATTR_EXIT_INSTR_OFFSETS
	.align		4
        /*0058*/ 	.byte	0x04, 0x1c
        /*005a*/ 	.short	(.L_37 - .L_36)


	//   ....[0]....
.L_36:
        /*005c*/ 	.word	0x00000130


	//   ....[1]....
        /*0060*/ 	.word	0x00000620


	//----- nvinfo : EIATTR_CBANK_PARAM_SIZE
	.align		4
.L_37:
        /*0064*/ 	.byte	0x03, 0x19
        /*0066*/ 	.short	0x0018


	//----- nvinfo : EIATTR_PARAM_CBANK
	.align		4
        /*0068*/ 	.byte	0x04, 0x0a
        /*006a*/ 	.short	(.L_39 - .L_38)
	.align		4
.L_38:
        /*006c*/ 	.word	index@(.nv.constant0._Z9sumKernelPiiS_)
        /*0070*/ 	.short	0x0380
        /*0072*/ 	.short	0x0018


	//----- nvinfo : EIATTR_SW_WAR
	.align		4
.L_39:
        /*0074*/ 	.byte	0x04, 0x36
        /*0076*/ 	.short	(.L_41 - .L_40)
.L_40:
        /*0078*/ 	.word	0x00000008
.L_41:


//--------------------- .nv.callgraph             --------------------------
	.section	.nv.callgraph,"",@"SHT_CUDA_CALLGRAPH"
	.align	4
	.sectionentsize	8
	.align		4
        /*0000*/ 	.word	0x00000000
	.align		4
        /*0004*/ 	.word	0xffffffff
	.align		4
        /*0008*/ 	.word	0x00000000
	.align		4
        /*000c*/ 	.word	0xfffffffe
	.align		4
        /*0010*/ 	.word	0x00000000
	.align		4
        /*0014*/ 	.word	0xfffffffd
	.align		4
        /*0018*/ 	.word	0x00000000
	.align		4
        /*001c*/ 	.word	0xfffffffc


//--------------------- .text._Z14finalSumKernelPiiS_ --------------------------
	.section	.text._Z14finalSumKernelPiiS_,"ax",@progbits
	.align	128
        .global         _Z14finalSumKernelPiiS_
        .type           _Z14finalSumKernelPiiS_,@function
        .size           _Z14finalSumKernelPiiS_,(.L_x_16 - _Z14finalSumKernelPiiS_)
        .other          _Z14finalSumKernelPiiS_,@"STO_CUDA_ENTRY STV_DEFAULT"
_Z14finalSumKernelPiiS_:
.text._Z14finalSumKernelPiiS_:
[----:B------:R-:W-:Y:S01]  /*0000*/  LDC R1, c[0x0][0x37c] ;  /* 0x0000df00ff017b82 */ /* 0x000fe20000000800 */
[----:B------:R-:W0:Y:S07]  /*0010*/  S2R R0, SR_TID.X ;  /* 0x0000000000007919 */ /* 0x000e2e0000002100 */
[----:B------:R-:W1:Y:S01]  /*0020*/  S2UR UR4, SR_CTAID.X ;  /* 0x00000000000479c3 */ /* 0x000e620000002500 */
[----:B------:R-:W1:Y:S02]  /*0030*/  LDCU UR5, c[0x0][0x360] ;  /* 0x00006c00ff0577ac */ /* 0x000e640008000800 */
[----:B-1----:R-:W-:Y:S01]  /*0040*/  UIMAD UR4, UR4, UR5, URZ ;  /* 0x00000005040472a4 */ /* 0x002fe2000f8e02ff */
[----:B0-----:R-:W-:-:S05]  /*0050*/  IMAD.MOV R0, RZ, RZ, -R0 ;  /* 0x000000ffff007224 */ /* 0x001fca00078e0a00 */
[----:B------:R-:W-:-:S13]  /*0060*/  ISETP.NE.AND P0, PT, R0, UR4, PT ;  /* 0x0000000400007c0c */ /* 0x000fda000bf05270 */
[----:B------:R-:W-:Y:S05]  /*0070*/  @P0 EXIT ;  /* 0x000000000000094d */ /* 0x000fea0003800000 */
[----:B------:R-:W0:Y:S01]  /*0080*/  LDC.64 R2, c[0x0][0x380] ;  /* 0x0000e000ff027b82 */ /* 0x000e220000000a00 */
[----:B------:R-:W0:Y:S01]  /*0090*/  LDCU.64 UR10, c[0x0][0x358] ;  /* 0x00006b00ff0a77ac */ /* 0x000e220008000a00 */
[----:B------:R-:W1:Y:S01]  /*00a0*/  LDCU UR5, c[0x0][0x388] ;  /* 0x00007100ff0577ac */ /* 0x000e620008000800 */
[----:B0-----:R0:W5:Y:S01]  /*00b0*/  LDG.E R5, desc[UR10][R2.64] ;  /* 0x0000000a02057981 */ /* 0x001162000c1e1900 */
[----:B-1----:R-:W-:-:S09]  /*00c0*/  UISETP.GE.AND UP0, UPT, UR5, 0x2, UPT ;  /* 0x000000020500788c */ /* 0x002fd2000bf06270 */
[----:B0-----:R-:W-:Y:S05]  /*00d0*/  BRA.U !UP0, `(.L_x_0) ;  /* 0x0000000508747547 */ /* 0x001fea000b800000 */
[----:B------:R-:W-:Y:S01]  /*00e0*/  UIADD3 UR4, UPT, UPT, UR5, -0x1, URZ ;  /* 0xffffffff05047890 */ /* 0x000fe2000fffe0ff */
[----:B------:R-:W-:Y:S01]  /*00f0*/  IMAD.MOV.U32 R0, RZ, RZ, 0x1 ;  /* 0x00000001ff007424 */ /* 0x000fe200078e00ff */
[----:B------:R-:W-:Y:S02]  /*0100*/  UIADD3 UR5, UPT, UPT, UR5, -0x2, URZ ;  /* 0xfffffffe05057890 */ /* 0x000fe4000fffe0ff */
[----:B------:R-:W-:Y:S02]  /*0110*/  ULOP3.LUT UR8, UR4, 0xf, URZ, 0xc0, !UPT ;  /* 0x0000000f04087892 */ /* 0x000fe4000f8ec0ff */
[----:B------:R-:W-:-:S09]  /*0120*/  UISETP.GE.U32.AND UP0, UPT, UR5, 0xf, UPT ;  /* 0x0000000f0500788c */ /* 0x000fd2000bf06070 */
[----:B------:R-:W-:Y:S05]  /*0130*/  BRA.U !UP0, `(.L_x_1) ;  /* 0x0000000108a07547 */ /* 0x000fea000b800000 */
[----:B------:R-:W0:Y:S01]  /*0140*/  LDCU.64 UR6, c[0x0][0x380] ;  /* 0x00007000ff0677ac */ /* 0x000e220008000a00 */
[----:B------:R-:W-:Y:S01]  /*0150*/  IMAD.MOV.U32 R0, RZ, RZ, RZ ;  /* 0x000000ffff007224 */ /* 0x000fe200078e00ff */
[----:B------:R-:W-:-:S04]  /*0160*/  ULOP3.LUT UR5, UR4, 0xfffffff0, URZ, 0xc0, !UPT ;  /* 0xfffffff004057892 */ /* 0x000fc8000f8ec0ff */
[----:B------:R-:W-:Y:S02]  /*0170*/  UIADD3 UR5, UPT, UPT, -UR5, URZ, URZ ;  /* 0x000000ff05057290 */ /* 0x000fe4000fffe1ff */
[----:B0-----:R-:W-:-:S04]  /*0180*/  UIADD3 UR6, UP0, UPT, UR6, 0x20, URZ ;  /* 0x0000002006067890 */ /* 0x001fc8000ff1e0ff */
[----:B------:R-:W-:Y:S02]  /*0190*/  UIADD3.X UR7, UPT, UPT, URZ, UR7, URZ, UP0, !UPT ;  /* 0x00000007ff077290 */ /* 0x000fe400087fe4ff */
[----:B------:R-:W-:-:S04]  /*01a0*/  IMAD.U32 R10, RZ, RZ, UR6 ;  /* 0x00000006ff0a7e24 */ /* 0x000fc8000f8e00ff */
[----:B------:R-:W-:-:S07]  /*01b0*/  IMAD.U32 R7, RZ, RZ, UR7 ;  /* 0x00000007ff077e24 */ /* 0x000fce000f8e00ff */
.L_x_2:
[----:B------:R-:W-:-:S05]  /*01c0*/  IMAD.MOV.U32 R6, RZ, RZ, R10 ;  /* 0x000000ffff067224 */ /* 0x000fca00078e000a */
[----:B------:R-:W2:Y:S04]  /*01d0*/  LDG.E R8, desc[UR10][R6.64+-0x1c] ;  /* 0xffffe40a06087981 */ /* 0x000ea8000c1e1900 */
[----:B------:R-:W2:Y:S04]  /*01e0*/  LDG.E R10, desc[UR10][R6.64+-0x18] ;  /* 0xffffe80a060a7981 */ /* 0x000ea8000c1e1900 */
[----:B------:R-:W3:Y:S04]  /*01f0*/  LDG.E R11, desc[UR10][R6.64+-0x14] ;  /* 0xffffec0a060b7981 */ /* 0x000ee8000c1e1900 */
[----:B------:R-:W3:Y:S04]  /*0200*/  LDG.E R12, desc[UR10][R6.64+-0x10] ;  /* 0xfffff00a060c7981 */ /* 0x000ee8000c1e1900 */
[----:B------:R-:W4:Y:S04]  /*0210*/  LDG.E R13, desc[UR10][R6.64+-0xc] ;  /* 0xfffff40a060d7981 */ /* 0x000f28000c1e1900 */
        /* <DEDUP_REMOVED lines=10> */
[----:B------:R0:W4:Y:S01]  /*02c0*/  LDG.E R9, desc[UR10][R6.64+0x20] ;  /* 0x0000200a06097981 */ /* 0x000122000c1e1900 */
[----:B------:R-:W-:Y:S01]  /*02d0*/  UIADD3 UR5, UPT, UPT, UR5, 0x10, URZ ;  /* 0x0000001005057890 */ /* 0x000fe2000fffe0ff */
[----:B------:R-:W-:-:S03]  /*02e0*/  VIADD R0, R0, 0x10 ;  /* 0x0000001000007836 */ /* 0x000fc60000000000 */
[----:B------:R-:W-:Y:S01]  /*02f0*/  UISETP.NE.AND UP0, UPT, UR5, URZ, UPT ;  /* 0x000000ff0500728c */ /* 0x000fe2000bf05270 */
[----:B--2--5:R-:W-:Y:S02]  /*0300*/  IADD3 R8, PT, PT, R10, R5, R8 ;  /* 0x000000050a087210 */ /* 0x024fe40007ffe008 */
[----:B------:R-:W-:-:S05]  /*0310*/  IADD3 R10, P0, PT, R6, 0x40, RZ ;  /* 0x00000040060a7810 */ /* 0x000fca0007f1e0ff */
[----:B0-----:R-:W-:Y:S01]  /*0320*/  IMAD.X R7, RZ, RZ, R7, P0 ;  /* 0x000000ffff077224 */ /* 0x001fe200000e0607 */
[----:B---3--:R-:W-:-:S04]  /*0330*/  IADD3 R8, PT, PT, R12, R8, R11 ;  /* 0x000000080c087210 */ /* 0x008fc80007ffe00b */
[----:B----4-:R-:W-:-:S04]  /*0340*/  IADD3 R8, PT, PT, R14, R8, R13 ;  /* 0x000000080e087210 */ /* 0x010fc80007ffe00d */
[----:B------:R-:W-:-:S04]  /*0350*/  IADD3 R8, PT, PT, R16, R8, R15 ;  /* 0x0000000810087210 */ /* 0x000fc80007ffe00f */
[----:B------:R-:W-:-:S04]  /*0360*/  IADD3 R8, PT, PT, R18, R8, R17 ;  /* 0x0000000812087210 */ /* 0x000fc80007ffe011 */
[----:B------:R-:W-:-:S04]  /*0370*/  IADD3 R8, PT, PT, R20, R8, R19 ;  /* 0x0000000814087210 */ /* 0x000fc80007ffe013 */
[----:B------:R-:W-:-:S04]  /*0380*/  IADD3 R8, PT, PT, R22, R8, R21 ;  /* 0x0000000816087210 */ /* 0x000fc80007ffe015 */
[----:B------:R-:W-:Y:S01]  /*0390*/  IADD3 R5, PT, PT, R9, R8, R4 ;  /* 0x0000000809057210 */ /* 0x000fe20007ffe004 */
[----:B------:R-:W-:Y:S06]  /*03a0*/  BRA.U UP0, `(.L_x_2) ;  /* 0xfffffffd00847547 */ /* 0x000fec000b83ffff */
[----:B------:R-:W-:-:S07]  /*03b0*/  VIADD R0, R0, 0x1 ;  /* 0x0000000100007836 */ /* 0x000fce0000000000 */
.L_x_1:
[----:B------:R-:W-:-:S09]  /*03c0*/  UISETP.NE.AND UP0, UPT, UR8, URZ, UPT ;  /* 0x000000ff0800728c */ /* 0x000fd2000bf05270 */
[----:B------:R-:W-:Y:S05]  /*03d0*/  BRA.U !UP0, `(.L_x_3) ;  /* 0x0000000108b07547 */ /* 0x000fea000b800000 */
[----:B------:R-:W-:Y:S02]  /*03e0*/  UISETP.GE.U32.AND UP0, UPT, UR8, 0x8, UPT ;  /* 0x000000080800788c */ /* 0x000fe4000bf06070 */
[----:B------:R-:W-:-:S04]  /*03f0*/  ULOP3.LUT UR5, UR4, 0x7, URZ, 0xc0, !UPT ;  /* 0x0000000704057892 */ /* 0x000fc8000f8ec0ff */
[----:B------:R-:W-:-:S03]  /*0400*/  UISETP.NE.AND UP1, UPT, UR5, URZ, UPT ;  /* 0x000000ff0500728c */ /* 0x000fc6000bf25270 */
[----:B------:R-:W-:Y:S08]  /*0410*/  BRA.U !UP0, `(.L_x_4) ;  /* 0x00000001083c7547 */ /* 0x000ff0000b800000 */
[----:B------:R-:W0:Y:S02]  /*0420*/  LDC.64 R6, c[0x0][0x380] ;  /* 0x0000e000ff067b82 */ /* 0x000e240000000a00 */
[----:B0-----:R-:W-:-:S05]  /*0430*/  IMAD.WIDE.U32 R6, R0, 0x4, R6 ;  /* 0x0000000400067825 */ /* 0x001fca00078e0006 */
[----:B------:R-:W2:Y:S04]  /*0440*/  LDG.E R4, desc[UR10][R6.64] ;  /* 0x0000000a06047981 */ /* 0x000ea8000c1e1900 */
[----:B------:R-:W2:Y:S04]  /*0450*/  LDG.E R8, desc[UR10][R6.64+0x4] ;  /* 0x0000040a06087981 */ /* 0x000ea8000c1e1900 */
[----:B------:R-:W3:Y:S04]  /*0460*/  LDG.E R9, desc[UR10][R6.64+0x8] ;  /* 0x0000080a06097981 */ /* 0x000ee8000c1e1900 */
[----:B------:R-:W3:Y:S04]  /*0470*/  LDG.E R10, desc[UR10][R6.64+0xc] ;  /* 0x00000c0a060a7981 */ /* 0x000ee8000c1e1900 */
[----:B------:R-:W4:Y:S04]  /*0480*/  LDG.E R11, desc[UR10][R6.64+0x10] ;  /* 0x0000100a060b7981 */ /* 0x000f28000c1e1900 */
[----:B------:R-:W4:Y:S04]  /*0490*/  LDG.E R12, desc[UR10][R6.64+0x14] ;  /* 0x0000140a060c7981 */ /* 0x000f28000c1e1900 */
[----:B------:R-:W4:Y:S04]  /*04a0*/  LDG.E R13, desc[UR10][R6.64+0x18] ;  /* 0x0000180a060d7981 */ /* 0x000f28000c1e1900 */
[----:B------:R-:W4:Y:S01]  /*04b0*/  LDG.E R14, desc[UR10][R6.64+0x1c] ;  /* 0x00001c0a060e7981 */ /* 0x000f22000c1e1900 */
[----:B------:R-:W-:Y:S01]  /*04c0*/  VIADD R0, R0, 0x8 ;  /* 0x0000000800007836 */ /* 0x000fe20000000000 */
[----:B--2--5:R-:W-:-:S04]  /*04d0*/  IADD3 R4, PT, PT, R8, R5, R4 ;  /* 0x0000000508047210 */ /* 0x024fc80007ffe004 */
[----:B---3--:R-:W-:-:S04]  /*04e0*/  IADD3 R4, PT, PT, R10, R4, R9 ;  /* 0x000000040a047210 */ /* 0x008fc80007ffe009 */
[----:B----4-:R-:W-:-:S04]  /*04f0*/  IADD3 R4, PT, PT, R12, R4, R11 ;  /* 0x000000040c047210 */ /* 0x010fc80007ffe00b */
[----:B------:R-:W-:-:S07]  /*0500*/  IADD3 R5, PT, PT, R14, R4, R13 ;  /* 0x000000040e057210 */ /* 0x000fce0007ffe00d */
.L_x_4:
        /* <DEDUP_REMOVED lines=10> */
[----:B------:R-:W3:Y:S01]  /*05b0*/  LDG.E R10, desc[UR10][R6.64+0xc] ;  /* 0x00000c0a060a7981 */ /* 0x000ee2000c1e1900 */
[----:B------:R-:W-:Y:S01]  /*05c0*/  VIADD R0, R0, 0x4 ;  /* 0x0000000400007836 */ /* 0x000fe20000000000 */
[----:B--2--5:R-:W-:-:S04]  /*05d0*/  IADD3 R4, PT, PT, R8, R5, R4 ;  /* 0x0000000508047210 */ /* 0x024fc80007ffe004 */
[----:B---3--:R-:W-:-:S07]  /*05e0*/  IADD3 R5, PT, PT, R10, R4, R9 ;  /* 0x000000040a057210 */ /* 0x008fce0007ffe009 */
.L_x_5:
[----:B------:R-:W-:Y:S05]  /*05f0*/  BRA.U !UP1, `(.L_x_3) ;  /* 0x0000000109287547 */ /* 0x000fea000b800000 */
[----:B------:R-:W0:Y:S01]  /*0600*/  LDC.64 R6, c[0x0][0x380] ;  /* 0x0000e000ff067b82 */ /* 0x000e220000000a00 */
[----:B------:R-:W-:Y:S01]  /*0610*/  UIADD3 UR4, UPT, UPT, -UR4, URZ, URZ ;  /* 0x000000ff04047290 */ /* 0x000fe2000fffe1ff */
[----:B0-----:R-:W-:-:S11]  /*0620*/  IMAD.WIDE.U32 R6, R0, 0x4, R6 ;  /* 0x0000000400067825 */ /* 0x001fd600078e0006 */
.L_x_6:
[----:B------:R0:W2:Y:S01]  /*0630*/  LDG.E R0, desc[UR10][R6.64] ;  /* 0x0000000a06007981 */ /* 0x0000a2000c1e1900 */
[----:B------:R-:W-:-:S04]  /*0640*/  UIADD3 UR4, UPT, UPT, UR4, 0x1, URZ ;  /* 0x0000000104047890 */ /* 0x000fc8000fffe0ff */
[----:B------:R-:W-:Y:S01]  /*0650*/  UISETP.NE.AND UP0, UPT, UR4, URZ, UPT ;  /* 0x000000ff0400728c */ /* 0x000fe2000bf05270 */
[----:B0-----:R-:W-:-:S05]  /*0660*/  IADD3 R6, P0, PT, R6, 0x4, RZ ;  /* 0x0000000406067810 */ /* 0x001fca0007f1e0ff */
[----:B------:R-:W-:Y:S02]  /*0670*/  IMAD.X R7, RZ, RZ, R7, P0 ;  /* 0x000000ffff077224 */ /* 0x000fe400000e0607 */
[----:B--2--5:R-:W-:Y:S01]  /*0680*/  IMAD.IADD R5, R0, 0x1, R5 ;  /* 0x0000000100057824 */ /* 0x024fe200078e0205 */
[----:B------:R-:W-:Y:S06]  /*0690*/  BRA.U UP0, `(.L_x_6) ;  /* 0xfffffffd00e47547 */ /* 0x000fec000b83ffff */
.L_x_3:
[----:B-----5:R0:W-:Y:S02]  /*06a0*/  STG.E desc[UR10][R2.64], R5 ;  /* 0x0000000502007986 */ /* 0x0201e4000c10190a */
.L_x_0:
[----:B0-----:R-:W0:Y:S02]  /*06b0*/  LDC.64 R2, c[0x0][0x390] ;  /* 0x0000e400ff027b82 */ /* 0x001e240000000a00 */
[----:B0----5:R-:W-:Y:S01]  /*06c0*/  STG.E desc[UR10][R2.64], R5 ;  /* 0x0000000502007986 */ /* 0x021fe2000c10190a */
[----:B------:R-:W-:Y:S05]  /*06d0*/  EXIT ;  /* 0x000000000000794d */ /* 0x000fea0003800000 */
.L_x_7:
[----:B------:R-:W-:-:S00]  /*06e0*/  BRA `(.L_x_7) ;  /* 0xfffffffc00fc7947 */ /* 0x000fc0000383ffff */
[----:B------:R-:W-:-:S00]  /*06f0*/  NOP ;  /* 0x0000000000007918 */ /* 0x000fc00000000000 */
        /* <DEDUP_REMOVED lines=8> */
.L_x_16:


//--------------------- .text._Z9sumKernelPiiS_   --------------------------
	.section	.text._Z9sumKernelPiiS_,"ax",@progbits
	.align	128
        .global         _Z9sumKernelPiiS_
        .type           _Z9sumKernelPiiS_,@function
        .size           _Z9sumKernelPiiS_,(.L_x_17 - _Z9sumKernelPiiS_)
        .other          _Z9sumKernelPiiS_,@"STO_CUDA_ENTRY STV_DEFAULT"
_Z9sumKernelPiiS_:
.text._Z9sumKernelPiiS_:
[----:B------:R-:W-:Y:S01]  /*0000*/  LDC R1, c[0x0][0x37c] ;  /* 0x0000df00ff017b82 */ /* 0x000fe20000000800 */
[----:B------:R-:W0:Y:S01]  /*0010*/  S2R R7, SR_TID.X ;  /* 0x0000000000077919 */ /* 0x000e220000002100 */
[----:B------:R-:W0:Y:S01]  /*0020*/  LDCU UR4, c[0x0][0x360] ;  /* 0x00006c00ff0477ac */ /* 0x000e220008000800 */
[----:B------:R-:W-:Y:S01]  /*0030*/  IMAD.MOV.U32 R4, RZ, RZ, RZ ;  /* 0x000000ffff047224 */ /* 0x000fe200078e00ff */
[----:B------:R-:W0:Y:S01]  /*0040*/  S2R R0, SR_CTAID.X ;  /* 0x0000000000007919 */ /* 0x000e220000002500 */
[----:B------:R-:W1:Y:S01]  /*0050*/  LDCU UR12, c[0x0][0x388] ;  /* 0x00007100ff0c77ac */ /* 0x000e620008000800 */
[----:B------:R-:W2:Y:S01]  /*0060*/  LDCU.64 UR10, c[0x0][0x358] ;  /* 0x00006b00ff0a77ac */ /* 0x000ea20008000a00 */
[----:B0-----:R-:W-:-:S05]  /*0070*/  IMAD R5, R0, UR4, R7 ;  /* 0x0000000400057c24 */ /* 0x001fca000f8e0207 */
[----:B-1----:R-:W-:-:S13]  /*0080*/  ISETP.GE.AND P0, PT, R5, UR12, PT ;  /* 0x0000000c05007c0c */ /* 0x002fda000bf06270 */
[----:B------:R-:W0:Y:S02]  /*0090*/  @!P0 LDC.64 R2, c[0x0][0x380] ;  /* 0x0000e000ff028b82 */ /* 0x000e240000000a00 */
[----:B0-----:R-:W-:-:S05]  /*00a0*/  @!P0 IMAD.WIDE R2, R5, 0x4, R2 ;  /* 0x0000000405028825 */ /* 0x001fca00078e0202 */
[----:B--2---:R-:W2:Y:S01]  /*00b0*/  @!P0 LDG.E R4, desc[UR10][R2.64] ;  /* 0x0000000a02048981 */ /* 0x004ea2000c1e1900 */
[----:B------:R-:W0:Y:S01]  /*00c0*/  S2UR UR5, SR_CgaCtaId ;  /* 0x00000000000579c3 */ /* 0x000e220000008800 */
[----:B------:R-:W-:Y:S01]  /*00d0*/  UMOV UR4, 0x400 ;  /* 0x0000040000047882 */ /* 0x000fe20000000000 */
[----:B------:R-:W-:Y:S01]  /*00e0*/  ISETP.NE.AND P0, PT, R7, RZ, PT ;  /* 0x000000ff0700720c */ /* 0x000fe20003f05270 */
[----:B0-----:R-:W-:-:S06]  /*00f0*/  ULEA UR5, UR5, UR4, 0x18 ;  /* 0x0000000405057291 */ /* 0x001fcc000f8ec0ff */
[----:B------:R-:W-:-:S05]  /*0100*/  LEA R5, R7, UR5, 0x2 ;  /* 0x0000000507057c11 */ /* 0x000fca000f8e10ff */
[----:B--2---:R0:W-:Y:S01]  /*0110*/  STS [R5], R4 ;  /* 0x0000000405007388 */ /* 0x0041e20000000800 */
[----:B------:R-:W-:Y:S06]  /*0120*/  BAR.SYNC.DEFER_BLOCKING 0x0 ;  /* 0x0000000000007b1d */ /* 0x000fec0000010000 */
[----:B------:R-:W-:Y:S05]  /*0130*/  @P0 EXIT ;  /* 0x000000000000094d */ /* 0x000fea0003800000 */
[----:B------:R-:W1:Y:S01]  /*0140*/  LDS R2, [UR5] ;  /* 0x00000005ff027984 */ /* 0x000e620008000800 */
[----:B------:R-:W-:-:S09]  /*0150*/  UISETP.GE.AND UP0, UPT, UR12, 0x2, UPT ;  /* 0x000000020c00788c */ /* 0x000fd2000bf06270 */
[----:B------:R-:W-:Y:S05]  /*0160*/  BRA.U !UP0, `(.L_x_8) ;  /* 0x0000000508207547 */ /* 0x000fea000b800000 */
[----:B------:R-:W-:Y:S02]  /*0170*/  UIADD3 UR4, UPT, UPT, UR12, -0x2, URZ ;  /* 0xfffffffe0c047890 */ /* 0x000fe4000fffe0ff */
[----:B------:R-:W-:Y:S02]  /*0180*/  UIADD3 UR6, UPT, UPT, UR12, -0x1, URZ ;  /* 0xffffffff0c067890 */ /* 0x000fe4000fffe0ff */
[----:B------:R-:W-:Y:S02]  /*0190*/  UISETP.GE.U32.AND UP0, UPT, UR4, 0xf, UPT ;  /* 0x0000000f0400788c */ /* 0x000fe4000bf06070 */
[----:B------:R-:W-:Y:S01]  /*01a0*/  ULOP3.LUT UR8, UR6, 0xf, URZ, 0xc0, !UPT ;  /* 0x0000000f06087892 */ /* 0x000fe2000f8ec0ff */
[----:B------:R-:W-:-:S06]  /*01b0*/  UMOV UR4, 0x1 ;  /* 0x0000000100047882 */ /* 0x000fcc0000000000 */
[----:B------:R-:W-:Y:S05]  /*01c0*/  BRA.U !UP0, `(.L_x_9) ;  /* 0x00000001085c7547 */ /* 0x000fea000b800000 */
[----:B------:R-:W-:Y:S02]  /*01d0*/  ULOP3.LUT UR4, UR6, 0xfffffff0, URZ, 0xc0, !UPT ;  /* 0xfffffff006047892 */ /* 0x000fe4000f8ec0ff */
[----:B------:R-:W-:Y:S02]  /*01e0*/  UIADD3 UR9, UPT, UPT, UR5, 0x20, URZ ;  /* 0x0000002005097890 */ /* 0x000fe4000fffe0ff */
[----:B------:R-:W-:-:S03]  /*01f0*/  UIADD3 UR7, UPT, UPT, -UR4, URZ, URZ ;  /* 0x000000ff04077290 */ /* 0x000fc6000fffe1ff */
[----:B------:R-:W-:-:S09]  /*0200*/  UMOV UR4, URZ ;  /* 0x000000ff00047c82 */ /* 0x000fd20008000000 */
.L_x_10:
[----:B------:R-:W1:Y:S01]  /*0210*/  LDS.128 R16, [UR9+-0x20] ;  /* 0xffffe009ff107984 */ /* 0x000e620008000c00 */
[----:B------:R-:W-:Y:S02]  /*0220*/  UIADD3 UR7, UPT, UPT, UR7, 0x10, URZ ;  /* 0x0000001007077890 */ /* 0x000fe4000fffe0ff */
[----:B------:R-:W-:Y:S01]  /*0230*/  UIADD3 UR4, UPT, UPT, UR4, 0x10, URZ ;  /* 0x0000001004047890 */ /* 0x000fe2000fffe0ff */
[----:B------:R-:W2:Y:S01]  /*0240*/  LDS.128 R12, [UR9+-0x10] ;  /* 0xfffff009ff0c7984 */ /* 0x000ea20008000c00 */
[----:B------:R-:W-:-:S03]  /*0250*/  UISETP.NE.AND UP0, UPT, UR7, URZ, UPT ;  /* 0x000000ff0700728c */ /* 0x000fc6000bf05270 */
[----:B------:R-:W3:Y:S04]  /*0260*/  LDS.128 R8, [UR9] ;  /* 0x00000009ff087984 */ /* 0x000ee80008000c00 */
[----:B0-----:R-:W0:Y:S04]  /*0270*/  LDS.128 R4, [UR9+0x10] ;  /* 0x00001009ff047984 */ /* 0x001e280008000c00 */
[----:B------:R-:W4:Y:S01]  /*0280*/  LDS R3, [UR9+0x20] ;  /* 0x00002009ff037984 */ /* 0x000f220008000800 */
[----:B------:R-:W-:Y:S01]  /*0290*/  UIADD3 UR9, UPT, UPT, UR9, 0x40, URZ ;  /* 0x0000004009097890 */ /* 0x000fe2000fffe0ff */
[----:B-1----:R-:W-:-:S04]  /*02a0*/  IADD3 R17, PT, PT, R18, R2, R17 ;  /* 0x0000000212117210 */ /* 0x002fc80007ffe011 */
[----:B--2---:R-:W-:-:S04]  /*02b0*/  IADD3 R12, PT, PT, R12, R17, R19 ;  /* 0x000000110c0c7210 */ /* 0x004fc80007ffe013 */
[----:B------:R-:W-:-:S04]  /*02c0*/  IADD3 R12, PT, PT, R14, R12, R13 ;  /* 0x0000000c0e0c7210 */ /* 0x000fc80007ffe00d */
[----:B---3--:R-:W-:-:S04]  /*02d0*/  IADD3 R8, PT, PT, R8, R12, R15 ;  /* 0x0000000c08087210 */ /* 0x008fc80007ffe00f */
[----:B------:R-:W-:-:S04]  /*02e0*/  IADD3 R8, PT, PT, R10, R8, R9 ;  /* 0x000000080a087210 */ /* 0x000fc80007ffe009 */
[----:B0-----:R-:W-:-:S04]  /*02f0*/  IADD3 R4, PT, PT, R4, R8, R11 ;  /* 0x0000000804047210 */ /* 0x001fc80007ffe00b */
[----:B------:R-:W-:-:S04]  /*0300*/  IADD3 R4, PT, PT, R6, R4, R5 ;  /* 0x0000000406047210 */ /* 0x000fc80007ffe005 */
[----:B----4-:R-:W-:Y:S01]  /*0310*/  IADD3 R2, PT, PT, R3, R4, R7 ;  /* 0x0000000403027210 */ /* 0x010fe20007ffe007 */
[----:B------:R-:W-:Y:S06]  /*0320*/  BRA.U UP0, `(.L_x_10) ;  /* 0xfffffffd00b87547 */ /* 0x000fec000b83ffff */
[----:B------:R-:W-:-:S12]  /*0330*/  UIADD3 UR4, UPT, UPT, UR4, 0x1, URZ ;  /* 0x0000000104047890 */ /* 0x000fd8000fffe0ff */
.L_x_9:
[----:B------:R-:W-:-:S09]  /*0340*/  UISETP.NE.AND UP0, UPT, UR8, URZ, UPT ;  /* 0x000000ff0800728c */ /* 0x000fd2000bf05270 */
[----:B------:R-:W-:Y:S05]  /*0350*/  BRA.U !UP0, `(.L_x_11) ;  /* 0x0000000108a07547 */ /* 0x000fea000b800000 */
[----:B------:R-:W-:Y:S02]  /*0360*/  UISETP.GE.U32.AND UP0, UPT, UR8, 0x8, UPT ;  /* 0x000000080800788c */ /* 0x000fe4000bf06070 */
[----:B------:R-:W-:-:S04]  /*0370*/  ULOP3.LUT UR7, UR6, 0x7, URZ, 0xc0, !UPT ;  /* 0x0000000706077892 */ /* 0x000fc8000f8ec0ff */
[----:B------:R-:W-:-:S03]  /*0380*/  UISETP.NE.AND UP1, UPT, UR7, URZ, UPT ;  /* 0x000000ff0700728c */ /* 0x000fc6000bf25270 */
[----:B------:R-:W-:Y:S08]  /*0390*/  BRA.U !UP0, `(.L_x_12) ;  /* 0x0000000108387547 */ /* 0x000ff0000b800000 */
[----:B------:R-:W-:Y:S02]  /*03a0*/  ULEA UR8, UR4, UR5, 0x2 ;  /* 0x0000000504087291 */ /* 0x000fe4000f8e10ff */
[----:B------:R-:W-:-:S07]  /*03b0*/  UIADD3 UR4, UPT, UPT, UR4, 0x8, URZ ;  /* 0x0000000804047890 */ /* 0x000fce000fffe0ff */
[----:B------:R-:W-:Y:S04]  /*03c0*/  LDS R3, [UR8] ;  /* 0x00000008ff037984 */ /* 0x000fe80008000800 */
[----:B0-----:R-:W1:Y:S04]  /*03d0*/  LDS R4, [UR8+0x4] ;  /* 0x00000408ff047984 */ /* 0x001e680008000800 */
[----:B------:R-:W-:Y:S04]  /*03e0*/  LDS R6, [UR8+0x8] ;  /* 0x00000808ff067984 */ /* 0x000fe80008000800 */
[----:B------:R-:W0:Y:S04]  /*03f0*/  LDS R5, [UR8+0xc] ;  /* 0x00000c08ff057984 */ /* 0x000e280008000800 */
[----:B------:R-:W-:Y:S04]  /*0400*/  LDS R8, [UR8+0x10] ;  /* 0x00001008ff087984 */ /* 0x000fe80008000800 */
[----:B------:R-:W2:Y:S04]  /*0410*/  LDS R7, [UR8+0x14] ;  /* 0x00001408ff077984 */ /* 0x000ea80008000800 */
[----:B------:R-:W-:Y:S04]  /*0420*/  LDS R10, [UR8+0x18] ;  /* 0x00001808ff0a7984 */ /* 0x000fe80008000800 */
[----:B------:R-:W3:Y:S01]  /*0430*/  LDS R9, [UR8+0x1c] ;  /* 0x00001c08ff097984 */ /* 0x000ee20008000800 */
[----:B-1----:R-:W-:-:S04]  /*0440*/  IADD3 R3, PT, PT, R4, R2, R3 ;  /* 0x0000000204037210 */ /* 0x002fc80007ffe003 */
[----:B0-----:R-:W-:-:S04]  /*0450*/  IADD3 R3, PT, PT, R5, R3, R6 ;  /* 0x0000000305037210 */ /* 0x001fc80007ffe006 */
[----:B--2---:R-:W-:-:S04]  /*0460*/  IADD3 R3, PT, PT, R7, R3, R8 ;  /* 0x0000000307037210 */ /* 0x004fc80007ffe008 */
[----:B---3--:R-:W-:-:S07]  /*0470*/  IADD3 R2, PT, PT, R9, R3, R10 ;  /* 0x0000000309027210 */ /* 0x008fce0007ffe00a */
.L_x_12:
        /* <DEDUP_REMOVED lines=10> */
[----:B------:R-:W0:Y:S01]  /*0520*/  LDS R6, [UR7+0xc] ;  /* 0x00000c07ff067984 */ /* 0x000e220008000800 */
[----:B-1----:R-:W-:-:S04]  /*0530*/  IADD3 R2, PT, PT, R4, R2, R3 ;  /* 0x0000000204027210 */ /* 0x002fc80007ffe003 */
[----:B0-----:R-:W-:-:S07]  /*0540*/  IADD3 R2, PT, PT, R6, R2, R5 ;  /* 0x0000000206027210 */ /* 0x001fce0007ffe005 */
.L_x_13:
[----:B------:R-:W-:Y:S05]  /*0550*/  BRA.U !UP1, `(.L_x_11) ;  /* 0x0000000109207547 */ /* 0x000fea000b800000 */
[----:B------:R-:W-:Y:S02]  /*0560*/  ULEA UR4, UR4, UR5, 0x2 ;  /* 0x0000000504047291 */ /* 0x000fe4000f8e10ff */
[----:B------:R-:W-:-:S12]  /*0570*/  UIADD3 UR6, UPT, UPT, -UR6, URZ, URZ ;  /* 0x000000ff06067290 */ /* 0x000fd8000fffe1ff */
.L_x_14:
[----:B------:R-:W1:Y:S01]  /*0580*/  LDS R3, [UR4] ;  /* 0x00000004ff037984 */ /* 0x000e620008000800 */
[----:B------:R-:W-:Y:S02]  /*0590*/  UIADD3 UR6, UPT, UPT, UR6, 0x1, URZ ;  /* 0x0000000106067890 */ /* 0x000fe4000fffe0ff */
[----:B------:R-:W-:Y:S02]  /*05a0*/  UIADD3 UR4, UPT, UPT, UR4, 0x4, URZ ;  /* 0x0000000404047890 */ /* 0x000fe4000fffe0ff */
[----:B------:R-:W-:Y:S01]  /*05b0*/  UISETP.NE.AND UP0, UPT, UR6, URZ, UPT ;  /* 0x000000ff0600728c */ /* 0x000fe2000bf05270 */
[----:B-1----:R-:W-:-:S08]  /*05c0*/  IMAD.IADD R2, R3, 0x1, R2 ;  /* 0x0000000103027824 */ /* 0x002fd000078e0202 */
[----:B------:R-:W-:Y:S05]  /*05d0*/  BRA.U UP0, `(.L_x_14) ;  /* 0xfffffffd00e87547 */ /* 0x000fea000b83ffff */
.L_x_11:
[----:B-1----:R2:W-:Y:S02]  /*05e0*/  STS [UR5], R2 ;  /* 0x00000002ff007988 */ /* 0x0025e40008000805 */
.L_x_8:
[----:B0-----:R-:W0:Y:S02]  /*05f0*/  LDC.64 R4, c[0x0][0x390] ;  /* 0x0000e400ff047b82 */ /* 0x001e240000000a00 */
[----:B0-----:R-:W-:-:S05]  /*0600*/  IMAD.WIDE.U32 R4, R0, 0x4, R4 ;  /* 0x0000000400047825 */ /* 0x001fca00078e0004 */
[----:B-1----:R-:W-:Y:S01]  /*0610*/  STG.E desc[UR10][R4.64], R2 ;  /* 0x0000000204007986 */ /* 0x002fe2000c10190a */
[----:B------:R-:W-:Y:S05]  /*0620*/  EXIT ;  /* 0x000000000000794d */ /* 0x000fea0003800000 */
.L_x_15:
        /* <DEDUP_REMOVED lines=13> */
.L_x_17:


//--------------------- .nv.shared._Z14finalSumKernelPiiS_ --------------------------
	.section	.nv.shared._Z14finalSumKernelPiiS_,"aw",@nobits
	.sectionflags	@""
	.align	16
	.zero		1024


//--------------------- .nv.shared.reserved.0     --------------------------
	.section	.nv.shared.reserved.0,"aw",@nobits
	.weak		__nv_reservedSMEM_offset_0_alias
	.size		__nv_reservedSMEM_offset_0_alias, 0, 64
	.other		__nv_reservedSMEM_offset_0_alias,@"STO_CUDA_RESERVED_SHARED STV_DEFAULT"
__nv_reservedSMEM_offset_0_alias:
	.zero		0
	.zero		64


//--------------------- .nv.shared._Z9sumKernelPiiS_ --------------------------
	.section	.nv.shared._Z9sumKernelPiiS_,"aw",@nobits
	.sectionflags	@""
	.align	16
	.zero		1024


//--------------------- .nv.constant0._Z14finalSumKernelPiiS_ --------------------------
	.section	.nv.constant0._Z14finalSumKernelPiiS_,"a",@progbits
	.sectionflags	@""
	.align	4
.nv.constant0._Z14finalSumKernelPiiS_:
	.zero		920


//--------------------- .nv.constant0._Z9sumKernelPiiS_ --------------------------
	.section	.nv.constant0._Z9sumKernelPiiS_,"a",@progbits
	.sectionflags	@""
	.align	4
.nv.constant0._Z9sumKernelPiiS_:
	.zero		920


//--------------------- SYMBOLS --------------------------

	.type		.nv.reservedSmem.offset0,@object
	.size		.nv.reservedSmem.offset0,0x4
	.type		.nv.reservedSmem.cap,@object
	.size		.nv.reservedSmem.cap,0x4
